//
// Generated by NVIDIA NVVM Compiler
//
// Compiler Build ID: CL-36424714
// Cuda compilation tools, release 13.0, V13.0.88
// Based on NVVM 20.0.0
//

.version 9.0
.target sm_100
.address_size 64

	// .globl	rgbToGray

.visible .entry rgbToGray(
	.param .u64 .ptr .align 1 rgbToGray_param_0,
	.param .u64 .ptr .align 1 rgbToGray_param_1,
	.param .u32 rgbToGray_param_2,
	.param .u32 rgbToGray_param_3
)
{
	.reg .pred 	%p<4>;
	.reg .b16 	%rs<7>;
	.reg .b32 	%r<18>;
	.reg .b64 	%rd<13>;
	.reg .b64 	%fd<7>;

	ld.param.u64 	%rd1, [rgbToGray_param_0];
	ld.param.u64 	%rd2, [rgbToGray_param_1];
	ld.param.u32 	%r3, [rgbToGray_param_2];
	ld.param.u32 	%r4, [rgbToGray_param_3];
	mov.u32 	%r6, %ctaid.x;
	mov.u32 	%r7, %ntid.x;
	mov.u32 	%r8, %tid.x;
	mad.lo.s32 	%r1, %r6, %r7, %r8;
	mov.u32 	%r9, %ctaid.y;
	mov.u32 	%r10, %ntid.y;
	mov.u32 	%r11, %tid.y;
	mad.lo.s32 	%r12, %r9, %r10, %r11;
	setp.ge.u32 	%p1, %r1, %r3;
	setp.ge.u32 	%p2, %r12, %r4;
	or.pred  	%p3, %p1, %p2;
	@%p3 bra 	$L__BB0_2;
	cvta.to.global.u64 	%rd3, %rd1;
	cvta.to.global.u64 	%rd4, %rd2;
	mad.lo.s32 	%r13, %r3, %r12, %r1;
	mul.lo.s32 	%r14, %r13, 3;
	cvt.u64.u32 	%rd5, %r14;
	add.s64 	%rd6, %rd3, %rd5;
	ld.global.nc.u8 	%rs1, [%rd6];
	cvt.u16.u8 	%rs2, %rs1;
	cvt.rn.f64.u16 	%fd1, %rs2;
	add.s32 	%r15, %r14, 1;
	cvt.u64.u32 	%rd7, %r15;
	add.s64 	%rd8, %rd3, %rd7;
	ld.global.nc.u8 	%rs3, [%rd8];
	cvt.u16.u8 	%rs4, %rs3;
	cvt.rn.f64.u16 	%fd2, %rs4;
	mul.f64 	%fd3, %fd2, 0d3FE6E2EB1C432CA5;
	fma.rn.f64 	%fd4, %fd1, 0d3FCB367A0F9096BC, %fd3;
	add.s32 	%r16, %r14, 2;
	cvt.u64.u32 	%rd9, %r16;
	add.s64 	%rd10, %rd3, %rd9;
	ld.global.nc.u8 	%rs5, [%rd10];
	cvt.u16.u8 	%rs6, %rs5;
	cvt.rn.f64.u16 	%fd5, %rs6;
	fma.rn.f64 	%fd6, %fd5, 0d3FB27BB2FEC56D5D, %fd4;
	cvt.rzi.u32.f64 	%r17, %fd6;
	cvt.u64.u32 	%rd11, %r13;
	add.s64 	%rd12, %rd4, %rd11;
	st.global.u8 	[%rd12], %r17;
$L__BB0_2:
	ret;

}


// ===== COMPILED SASS (sm_100) =====

	.target	sm_100

	.elftype	@"ET_EXEC"


//--------------------- .note.nv.tkinfo           --------------------------
	.section	.note.nv.tkinfo,"",@"SHT_NOTE"
	.sectionflags	@"SHF_NOTE_NV_TKINFO"
	.tkinfo
        /*0018*/ 	.word	0x00000002
        /*0030*/ 	.string	""
        /*0030*/ 	.string	"ptxas"
        /*0030*/ 	.string	"Cuda compilation tools, release 13.0, V13.0.88"
        /*0030*/ 	.string	"Build cuda_13.0.r13.0/compiler.36424714_0"
        /*0030*/ 	.string	"-arch sm_100 -m 64 "



//--------------------- .note.nv.cuinfo           --------------------------
	.section	.note.nv.cuinfo,"",@"SHT_NOTE"
	.sectionflags	@"SHF_NOTE_NV_CUINFO"
        /*0018*/ 	.short	0x0002
        /*001a*/ 	.short	0x0064
        /*001c*/ 	.short	0x0082
	.zero		2


//--------------------- .nv.info                  --------------------------
	.section	.nv.info,"",@"SHT_CUDA_INFO"
	.align	4


	//----- nvinfo : EIATTR_REGCOUNT
	.align		4
        /*0000*/ 	.byte	0x04, 0x2f
        /*0002*/ 	.short	(.L_1 - .L_0)
	.align		4
.L_0:
        /*0004*/ 	.word	index@(rgbToGray)
        /*0008*/ 	.word	0x0000000f


	//----- nvinfo : EIATTR_FRAME_SIZE
	.align		4
.L_1:
        /*000c*/ 	.byte	0x04, 0x11
        /*000e*/ 	.short	(.L_3 - .L_2)
	.align		4
.L_2:
        /*0010*/ 	.word	index@(rgbToGray)
        /*0014*/ 	.word	0x00000000


	//----- nvinfo : EIATTR_MIN_STACK_SIZE
	.align		4
.L_3:
        /*0018*/ 	.byte	0x04, 0x12
        /*001a*/ 	.short	(.L_5 - .L_4)
	.align		4
.L_4:
        /*001c*/ 	.word	index@(rgbToGray)
        /*0020*/ 	.word	0x00000000
.L_5:


//--------------------- .nv.compat                --------------------------
	.section	.nv.compat,"",@"SHT_CUDA_COMPAT_INFO"
	.align	4
        /*0000*/ 	.byte	0x02, 0x09, 0x00, 0x00, 0x02, 0x02, 0x01, 0x00, 0x02, 0x05, 0x05, 0x00, 0x03, 0x07, 0x01, 0x01
        /*0010*/ 	.byte	0x02, 0x03, 0x00, 0x00, 0x02, 0x06, 0x01, 0x00, 0x04, 0x0b, 0x08, 0x00, 0x01, 0x00, 0x00, 0x00
        /*0020*/ 	.byte	0x00, 0x00, 0x00, 0x00


//--------------------- .nv.info.rgbToGray        --------------------------
	.section	.nv.info.rgbToGray,"",@"SHT_CUDA_INFO"
	.sectionflags	@""
	.align	4


	//----- nvinfo : EIATTR_CUDA_API_VERSION
	.align		4
        /*0000*/ 	.byte	0x04, 0x37
        /*0002*/ 	.short	(.L_7 - .L_6)
.L_6:
        /*0004*/ 	.word	0x00000082


	//----- nvinfo : EIATTR_KPARAM_INFO
	.align		4
.L_7:
        /*0008*/ 	.byte	0x04, 0x17
        /*000a*/ 	.short	(.L_9 - .L_8)
.L_8:
        /*000c*/ 	.word	0x00000000
        /*0010*/ 	.short	0x0003
        /*0012*/ 	.short	0x0014
        /*0014*/ 	.byte	0x00, 0xf0, 0x11, 0x00


	//----- nvinfo : EIATTR_KPARAM_INFO
	.align		4
.L_9:
        /*0018*/ 	.byte	0x04, 0x17
        /*001a*/ 	.short	(.L_11 - .L_10)
.L_10:
        /*001c*/ 	.word	0x00000000
        /*0020*/ 	.short	0x0002
        /*0022*/ 	.short	0x0010
        /*0024*/ 	.byte	0x00, 0xf0, 0x11, 0x00


	//----- nvinfo : EIATTR_KPARAM_INFO
	.align		4
.L_11:
        /*0028*/ 	.byte	0x04, 0x17
        /*002a*/ 	.short	(.L_13 - .L_12)
.L_12:
        /*002c*/ 	.word	0x00000000
        /*0030*/ 	.short	0x0001
        /*0032*/ 	.short	0x0008
        /*0034*/ 	.byte	0x00, 0xf5, 0x21, 0x00


	//----- nvinfo : EIATTR_KPARAM_INFO
	.align		4
.L_13:
        /*0038*/ 	.byte	0x04, 0x17
        /*003a*/ 	.short	(.L_15 - .L_14)
.L_14:
        /*003c*/ 	.word	0x00000000
        /*0040*/ 	.short	0x0000
        /*0042*/ 	.short	0x0000
        /*0044*/ 	.byte	0x00, 0xf5, 0x21, 0x00


	//----- nvinfo : EIATTR_SPARSE_MMA_MASK
	.align		4
.L_15:
        /*0048*/ 	.byte	0x03, 0x50
        /*004a*/ 	.short	0x0000


	//----- nvinfo : EIATTR_MAXREG_COUNT
	.align		4
        /*004c*/ 	.byte	0x03, 0x1b
        /*004e*/ 	.short	0x00ff


	//----- nvinfo : EIATTR_MERCURY_ISA_VERSION
	.align		4
        /*0050*/ 	.byte	0x03, 0x5f
        /*0052*/ 	.short	0x0101


	//----- nvinfo : EIATTR_VRC_CTA_INIT_COUNT
	.align		4
        /*0054*/ 	.byte	0x02, 0x4a
	.zero		1
	.zero		1


	//----- nvinfo : EIATTR_EXIT_INSTR_OFFSETS
	.align		4
        /*0058*/ 	.byte	0x04, 0x1c
        /*005a*/ 	.short	(.L_17 - .L_16)


	//   ....[0]....
.L_16:
        /*005c*/ 	.word	0x000000c0


	//   ....[1]....
        /*0060*/ 	.word	0x000002c0


	//----- nvinfo : EIATTR_CBANK_PARAM_SIZE
	.align		4
.L_17:
        /*0064*/ 	.byte	0x03, 0x19
        /*0066*/ 	.short	0x0018


	//----- nvinfo : EIATTR_PARAM_CBANK
	.align		4
        /*0068*/ 	.byte	0x04, 0x0a
        /*006a*/ 	.short	(.L_19 - .L_18)
	.align		4
.L_18:
        /*006c*/ 	.word	index@(.nv.constant0.rgbToGray)
        /*0070*/ 	.short	0x0380
        /*0072*/ 	.short	0x0018


	//----- nvinfo : EIATTR_SW_WAR
	.align		4
.L_19:
        /*0074*/ 	.byte	0x04, 0x36
        /*0076*/ 	.short	(.L_21 - .L_20)
.L_20:
        /*0078*/ 	.word	0x00000008
.L_21:


//--------------------- .nv.callgraph             --------------------------
	.section	.nv.callgraph,"",@"SHT_CUDA_CALLGRAPH"
	.align	4
	.sectionentsize	8
	.align		4
        /*0000*/ 	.word	0x00000000
	.align		4
        /*0004*/ 	.word	0xffffffff
	.align		4
        /*0008*/ 	.word	0x00000000
	.align		4
        /*000c*/ 	.word	0xfffffffe
	.align		4
        /*0010*/ 	.word	0x00000000
	.align		4
        /*0014*/ 	.word	0xfffffffd
	.align		4
        /*0018*/ 	.word	0x00000000
	.align		4
        /*001c*/ 	.word	0xfffffffc


//--------------------- .text.rgbToGray           --------------------------
	.section	.text.rgbToGray,"ax",@progbits
	.align	128
        .global         rgbToGray
        .type           rgbToGray,@function
        .size           rgbToGray,(.L_x_1 - rgbToGray)
        .other          rgbToGray,@"STO_CUDA_ENTRY STV_DEFAULT"
rgbToGray:
.text.rgbToGray:
[----:B------:R-:W-:Y:S01]  /*0000*/  LDC R1, c[0x0][0x37c] ;  /* 0x0000df00ff017b82 */ /* 0x000fe20000000800 */
[----:B------:R-:W0:Y:S07]  /*0010*/  S2R R2, SR_TID.Y ;  /* 0x0000000000027919 */ /* 0x000e2e0000002200 */
[----:B------:R-:W1:Y:S01]  /*0020*/  LDC R0, c[0x0][0x360] ;  /* 0x0000d800ff007b82 */ /* 0x000e620000000800 */
[----:B------:R-:W2:Y:S01]  /*0030*/  LDCU.64 UR6, c[0x0][0x390] ;  /* 0x00007200ff0677ac */ /* 0x000ea20008000a00 */
[----:B------:R-:W1:Y:S06]  /*0040*/  S2R R5, SR_TID.X ;  /* 0x0000000000057919 */ /* 0x000e6c0000002100 */
[----:B------:R-:W0:Y:S08]  /*0050*/  S2UR UR5, SR_CTAID.Y ;  /* 0x00000000000579c3 */ /* 0x000e300000002600 */
[----:B------:R-:W0:Y:S08]  /*0060*/  LDC R3, c[0x0][0x364] ;  /* 0x0000d900ff037b82 */ /* 0x000e300000000800 */
[----:B------:R-:W1:Y:S01]  /*0070*/  S2UR UR4, SR_CTAID.X ;  /* 0x00000000000479c3 */ /* 0x000e620000002500 */
[----:B0-----:R-:W-:-:S05]  /*0080*/  IMAD R3, R3, UR5, R2 ;  /* 0x0000000503037c24 */ /* 0x001fca000f8e0202 */
[----:B--2---:R-:W-:Y:S01]  /*0090*/  ISETP.GE.U32.AND P0, PT, R3, UR7, PT ;  /* 0x0000000703007c0c */ /* 0x004fe2000bf06070 */
[----:B-1----:R-:W-:-:S05]  /*00a0*/  IMAD R0, R0, UR4, R5 ;  /* 0x0000000400007c24 */ /* 0x002fca000f8e0205 */
[----:B------:R-:W-:-:S13]  /*00b0*/  ISETP.GE.U32.OR P0, PT, R0, UR6, P0 ;  /* 0x0000000600007c0c */ /* 0x000fda0008706470 */
[----:B------:R-:W-:Y:S05]  /*00c0*/  @P0 EXIT ;  /* 0x000000000000094d */ /* 0x000fea0003800000 */
[----:B------:R-:W0:Y:S01]  /*00d0*/  LDCU.128 UR8, c[0x0][0x380] ;  /* 0x00007000ff0877ac */ /* 0x000e220008000c00 */
[----:B------:R-:W-:Y:S01]  /*00e0*/  IMAD R0, R3, UR6, R0 ;  /* 0x0000000603007c24 */ /* 0x000fe2000f8e0200 */
[----:B------:R-:W1:Y:S03]  /*00f0*/  LDCU.64 UR4, c[0x0][0x358] ;  /* 0x00006b00ff0477ac */ /* 0x000e660008000a00 */
[----:B------:R-:W-:-:S04]  /*0100*/  IMAD R2, R0, 0x3, RZ ;  /* 0x0000000300027824 */ /* 0x000fc800078e02ff */
[----:B------:R-:W-:-:S05]  /*0110*/  VIADD R6, R2, 0x1 ;  /* 0x0000000102067836 */ /* 0x000fca0000000000 */
[----:B0-----:R-:W-:-:S05]  /*0120*/  IADD3 R6, P0, PT, R6, UR8, RZ ;  /* 0x0000000806067c10 */ /* 0x001fca000ff1e0ff */
[----:B------:R-:W-:Y:S01]  /*0130*/  IMAD.X R7, RZ, RZ, UR9, P0 ;  /* 0x00000009ff077e24 */ /* 0x000fe200080e06ff */
[----:B------:R-:W-:-:S04]  /*0140*/  IADD3 R8, P0, PT, R2, UR8, RZ ;  /* 0x0000000802087c10 */ /* 0x000fc8000ff1e0ff */
[----:B-1----:R-:W2:Y:S01]  /*0150*/  LDG.E.U8.CONSTANT R12, desc[UR4][R6.64] ;  /* 0x00000004060c7981 */ /* 0x002ea2000c1e9100 */
[----:B------:R-:W-:Y:S01]  /*0160*/  IADD3 R2, PT, PT, R2, 0x2, RZ ;  /* 0x0000000202027810 */ /* 0x000fe20007ffe0ff */
[----:B------:R-:W-:-:S03]  /*0170*/  IMAD.X R9, RZ, RZ, UR9, P0 ;  /* 0x00000009ff097e24 */ /* 0x000fc600080e06ff */
[----:B------:R-:W-:Y:S02]  /*0180*/  IADD3 R10, P0, PT, R2, UR8, RZ ;  /* 0x00000008020a7c10 */ /* 0x000fe4000ff1e0ff */
[----:B------:R-:W3:Y:S02]  /*0190*/  LDG.E.U8.CONSTANT R8, desc[UR4][R8.64] ;  /* 0x0000000408087981 */ /* 0x000ee4000c1e9100 */
[----:B------:R-:W-:-:S05]  /*01a0*/  IADD3.X R11, PT, PT, RZ, UR9, RZ, P0, !PT ;  /* 0x00000009ff0b7c10 */ /* 0x000fca00087fe4ff */
[----:B------:R-:W4:Y:S01]  /*01b0*/  LDG.E.U8.CONSTANT R10, desc[UR4][R10.64] ;  /* 0x000000040a0a7981 */ /* 0x000f22000c1e9100 */
[----:B------:R-:W-:Y:S01]  /*01c0*/  UMOV UR8, 0x1c432ca5 ;  /* 0x1c432ca500087882 */ /* 0x000fe20000000000 */
[----:B------:R-:W-:Y:S01]  /*01d0*/  UMOV UR9, 0x3fe6e2eb ;  /* 0x3fe6e2eb00097882 */ /* 0x000fe20000000000 */
[----:B--2---:R-:W0:Y:S08]  /*01e0*/  I2F.F64.U16 R4, R12 ;  /* 0x0000000c00047312 */ /* 0x004e300000101800 */
[----:B---3--:R-:W1:Y:S01]  /*01f0*/  I2F.F64.U16 R2, R8 ;  /* 0x0000000800027312 */ /* 0x008e620000101800 */
[----:B0-----:R-:W-:-:S07]  /*0200*/  DMUL R4, R4, UR8 ;  /* 0x0000000804047c28 */ /* 0x001fce0008000000 */
[----:B----4-:R-:W0:Y:S01]  /*0210*/  I2F.F64.U16 R6, R10 ;  /* 0x0000000a00067312 */ /* 0x010e220000101800 */
[----:B------:R-:W-:Y:S01]  /*0220*/  UMOV UR8, 0xf9096bc ;  /* 0x0f9096bc00087882 */ /* 0x000fe20000000000 */
[----:B------:R-:W-:Y:S02]  /*0230*/  UMOV UR9, 0x3fcb367a ;  /* 0x3fcb367a00097882 */ /* 0x000fe40000000000 */
[----:B-1----:R-:W-:Y:S01]  /*0240*/  DFMA R2, R2, UR8, R4 ;  /* 0x0000000802027c2b */ /* 0x002fe20008000004 */
[----:B------:R-:W-:Y:S01]  /*0250*/  UMOV UR8, 0xfec56d5d ;  /* 0xfec56d5d00087882 */ /* 0x000fe20000000000 */
[----:B------:R-:W-:Y:S01]  /*0260*/  UMOV UR9, 0x3fb27bb2 ;  /* 0x3fb27bb200097882 */ /* 0x000fe20000000000 */
[----:B------:R-:W-:-:S05]  /*0270*/  IADD3 R4, P0, PT, R0, UR10, RZ ;  /* 0x0000000a00047c10 */ /* 0x000fca000ff1e0ff */
[----:B0-----:R-:W-:Y:S01]  /*0280*/  DFMA R2, R6, UR8, R2 ;  /* 0x0000000806027c2b */ /* 0x001fe20008000002 */
[----:B------:R-:W-:-:S09]  /*0290*/  IMAD.X R5, RZ, RZ, UR11, P0 ;  /* 0x0000000bff057e24 */ /* 0x000fd200080e06ff */
[----:B------:R-:W0:Y:S02]  /*02a0*/  F2I.U32.F64.TRUNC R3, R2 ;  /* 0x0000000200037311 */ /* 0x000e24000030d000 */
[----:B0-----:R-:W-:Y:S01]  /*02b0*/  STG.E.U8 desc[UR4][R4.64], R3 ;  /* 0x0000000304007986 */ /* 0x001fe2000c101104 */
[----:B------:R-:W-:Y:S05]  /*02c0*/  EXIT ;  /* 0x000000000000794d */ /* 0x000fea0003800000 */
.L_x_0:
[----:B------:R-:W-:-:S00]  /*02d0*/  BRA `(.L_x_0) ;  /* 0xfffffffc00fc7947 */ /* 0x000fc0000383ffff */
[----:B------:R-:W-:-:S00]  /*02e0*/  NOP ;  /* 0x0000000000007918 */ /* 0x000fc00000000000 */
        /* <DEDUP_REMOVED lines=9> */
.L_x_1:


//--------------------- .nv.shared.reserved.0     --------------------------
	.section	.nv.shared.reserved.0,"aw",@nobits
	.weak		__nv_reservedSMEM_offset_0_alias
	.size		__nv_reservedSMEM_offset_0_alias, 0, 64
	.other		__nv_reservedSMEM_offset_0_alias,@"STO_CUDA_RESERVED_SHARED STV_DEFAULT"
__nv_reservedSMEM_offset_0_alias:
	.zero		0
	.zero		64


//--------------------- .nv.constant0.rgbToGray   --------------------------
	.section	.nv.constant0.rgbToGray,"a",@progbits
	.sectionflags	@""
	.align	4
.nv.constant0.rgbToGray:
	.zero		920


//--------------------- SYMBOLS --------------------------

	.type		.nv.reservedSmem.offset0,@object
	.size		.nv.reservedSmem.offset0,0x4
